	.headerflags	@"EF_CUDA_TEXMODE_UNIFIED EF_CUDA_64BIT_ADDRESS EF_CUDA_ACCELERATORS EF_CUDA_SM90 EF_CUDA_VIRTUAL_SM(EF_CUDA_SM90)"
	.elftype	@"ET_EXEC"


//--------------------- .nv.info                  --------------------------
	.section	.nv.info,"",@"SHT_CUDA_INFO"
	.align	4


	//----- nvinfo : EIATTR_REGCOUNT
	.align		4
        /*0000*/ 	.byte	0x04, 0x2f
        /*0002*/ 	.short	(.L_1 - .L_0)
	.align		4
.L_0:
        /*0004*/ 	.word	index@(triton_poi_fused_max_pool2d_with_indices_66)
        /*0008*/ 	.word	0x00000013


	//----- nvinfo : EIATTR_MIN_STACK_SIZE
	.align		4
.L_1:
        /*000c*/ 	.byte	0x04, 0x12
        /*000e*/ 	.short	(.L_3 - .L_2)
	.align		4
.L_2:
        /*0010*/ 	.word	index@(triton_poi_fused_max_pool2d_with_indices_66)
        /*0014*/ 	.word	0x00000000


	//----- nvinfo : EIATTR_FRAME_SIZE
	.align		4
.L_3:
        /*0018*/ 	.byte	0x04, 0x11
        /*001a*/ 	.short	(.L_5 - .L_4)
	.align		4
.L_4:
        /*001c*/ 	.word	index@(triton_poi_fused_max_pool2d_with_indices_66)
        /*0020*/ 	.word	0x00000000


	//----- nvinfo : EIATTR_MIN_STACK_SIZE
	.align		4
.L_5:
        /*0024*/ 	.byte	0x04, 0x12
        /*0026*/ 	.short	(.L_7 - .L_6)
	.align		4
.L_6:
        /*0028*/ 	.word	index@(triton_poi_fused_max_pool2d_with_indices_66)
        /*002c*/ 	.word	0x00000000
.L_7:


//--------------------- .nv.info.triton_poi_fused_max_pool2d_with_indices_66 --------------------------
	.section	.nv.info.triton_poi_fused_max_pool2d_with_indices_66,"",@"SHT_CUDA_INFO"
	.sectionflags	@""
	.align	4


	//----- nvinfo : EIATTR_CUDA_API_VERSION
	.align		4
        /*0000*/ 	.byte	0x04, 0x37
        /*0002*/ 	.short	(.L_9 - .L_8)
.L_8:
        /*0004*/ 	.word	0x0000007c


	//----- nvinfo : EIATTR_KPARAM_INFO
	.align		4
.L_9:
        /*0008*/ 	.byte	0x04, 0x17
        /*000a*/ 	.short	(.L_11 - .L_10)
.L_10:
        /*000c*/ 	.word	0x00000000
        /*0010*/ 	.short	0x0003
        /*0012*/ 	.short	0x0018
        /*0014*/ 	.byte	0x00, 0xf0, 0x11, 0x00


	//----- nvinfo : EIATTR_KPARAM_INFO
	.align		4
.L_11:
        /*0018*/ 	.byte	0x04, 0x17
        /*001a*/ 	.short	(.L_13 - .L_12)
.L_12:
        /*001c*/ 	.word	0x00000000
        /*0020*/ 	.short	0x0002
        /*0022*/ 	.short	0x0010
        /*0024*/ 	.byte	0x00, 0xf4, 0x21, 0x00


	//----- nvinfo : EIATTR_KPARAM_INFO
	.align		4
.L_13:
        /*0028*/ 	.byte	0x04, 0x17
        /*002a*/ 	.short	(.L_15 - .L_14)
.L_14:
        /*002c*/ 	.word	0x00000000
        /*0030*/ 	.short	0x0001
        /*0032*/ 	.short	0x0008
        /*0034*/ 	.byte	0x00, 0xf4, 0x21, 0x00


	//----- nvinfo : EIATTR_KPARAM_INFO
	.align		4
.L_15:
        /*0038*/ 	.byte	0x04, 0x17
        /*003a*/ 	.short	(.L_17 - .L_16)
.L_16:
        /*003c*/ 	.word	0x00000000
        /*0040*/ 	.short	0x0000
        /*0042*/ 	.short	0x0000
        /*0044*/ 	.byte	0x00, 0xf4, 0x21, 0x00


	//----- nvinfo : EIATTR_SPARSE_MMA_MASK
	.align		4
.L_17:
        /*0048*/ 	.byte	0x03, 0x50
        /*004a*/ 	.short	0x0000


	//----- nvinfo : EIATTR_MAXREG_COUNT
	.align		4
        /*004c*/ 	.byte	0x03, 0x1b
        /*004e*/ 	.short	0x00ff


	//----- nvinfo : EIATTR_EXIT_INSTR_OFFSETS
	.align		4
        /*0050*/ 	.byte	0x04, 0x1c
        /*0052*/ 	.short	(.L_19 - .L_18)


	//   ....[0]....
.L_18:
        /*0054*/ 	.word	0x00000440


	//   ....[1]....
        /*0058*/ 	.word	0x00000460


	//----- nvinfo : EIATTR_REQNTID
	.align		4
.L_19:
        /*005c*/ 	.byte	0x04, 0x10
        /*005e*/ 	.short	(.L_21 - .L_20)
.L_20:
        /*0060*/ 	.word	0x00000080
        /*0064*/ 	.word	0x00000001
        /*0068*/ 	.word	0x00000001


	//----- nvinfo : EIATTR_CBANK_PARAM_SIZE
	.align		4
.L_21:
        /*006c*/ 	.byte	0x03, 0x19
        /*006e*/ 	.short	0x001c


	//----- nvinfo : EIATTR_PARAM_CBANK
	.align		4
        /*0070*/ 	.byte	0x04, 0x0a
        /*0072*/ 	.short	(.L_23 - .L_22)
	.align		4
.L_22:
        /*0074*/ 	.word	index@(.nv.constant0.triton_poi_fused_max_pool2d_with_indices_66)
        /*0078*/ 	.short	0x0210
        /*007a*/ 	.short	0x001c


	//----- nvinfo : EIATTR_SW_WAR
	.align		4
.L_23:
        /*007c*/ 	.byte	0x04, 0x36
        /*007e*/ 	.short	(.L_25 - .L_24)
.L_24:
        /*0080*/ 	.word	0x00000008
.L_25:


//--------------------- .nv.callgraph             --------------------------
	.section	.nv.callgraph,"",@"SHT_CUDA_CALLGRAPH"
	.align	4
	.sectionentsize	8
	.align		4
        /*0000*/ 	.word	0x00000000
	.align		4
        /*0004*/ 	.word	0xffffffff
	.align		4
        /*0008*/ 	.word	0x00000000
	.align		4
        /*000c*/ 	.word	0xfffffffe
	.align		4
        /*0010*/ 	.word	0x00000000
	.align		4
        /*0014*/ 	.word	0xfffffffd
	.align		4
        /*0018*/ 	.word	0x00000000
	.align		4
        /*001c*/ 	.word	0xfffffffc


//--------------------- .text.triton_poi_fused_max_pool2d_with_indices_66 --------------------------
	.section	.text.triton_poi_fused_max_pool2d_with_indices_66,"ax",@progbits
	.align	128
        .global         triton_poi_fused_max_pool2d_with_indices_66
        .type           triton_poi_fused_max_pool2d_with_indices_66,@function
        .size           triton_poi_fused_max_pool2d_with_indices_66,(.L_x_1 - triton_poi_fused_max_pool2d_with_indices_66)
        .other          triton_poi_fused_max_pool2d_with_indices_66,@"STO_CUDA_ENTRY STV_DEFAULT"
triton_poi_fused_max_pool2d_with_indices_66:
.text.triton_poi_fused_max_pool2d_with_indices_66:
[----:B------:R-:W0:Y:S02]  /*0000*/  LDC R1, c[0x0][0x28] ;  /* 0x00000a00ff017b82 */ /* 0x000e240000000800 */
[----:B------:R-:W1:Y:S01]  /*0010*/  S2R R7, SR_CTAID.X ;  /* 0x0000000000077919 */ /* 0x000e620000002500 */
[----:B------:R-:W2:Y:S01]  /*0020*/  LDC.64 R2, c[0x0][0x210] ;  /* 0x00008400ff027b82 */ /* 0x000ea20000000a00 */
[----:B------:R-:W-:Y:S02]  /*0030*/  CS2R R12, SRZ ;  /* 0x00000000000c7805 */ /* 0x000fe4000001ff00 */
[----:B------:R-:W-:Y:S01]  /*0040*/  CS2R R14, SRZ ;  /* 0x00000000000e7805 */ /* 0x000fe2000001ff00 */
[----:B------:R-:W3:Y:S01]  /*0050*/  S2R R4, SR_TID.X ;  /* 0x0000000000047919 */ /* 0x000ee20000002100 */
[----:B------:R-:W-:Y:S01]  /*0060*/  ULDC.64 UR4, c[0x0][0x208] ;  /* 0x0000820000047ab9 */ /* 0x000fe20000000a00 */
[----:B------:R-:W-:Y:S01]  /*0070*/  IMAD.MOV.U32 R10, RZ, RZ, RZ ;  /* 0x000000ffff0a7224 */ /* 0x000fe200078e00ff */
[----:B------:R-:W-:Y:S01]  /*0080*/  ULDC.64 UR6, c[0x0][0x220] ;  /* 0x0000880000067ab9 */ /* 0x000fe20000000a00 */
[----:B-1----:R-:W-:Y:S01]  /*0090*/  SHF.R.U32.HI R6, RZ, 0x17, R7 ;  /* 0x00000017ff067819 */ /* 0x002fe20000011607 */
[----:B------:R-:W-:-:S03]  /*00a0*/  IMAD.SHL.U32 R0, R7, 0x100, RZ ;  /* 0x0000010007007824 */ /* 0x000fc600078e00ff */
[----:B------:R-:W-:Y:S01]  /*00b0*/  SGXT.U32 R6, R6, 0x1 ;  /* 0x000000010606781a */ /* 0x000fe20000000000 */
[----:B---3--:R-:W-:Y:S02]  /*00c0*/  IMAD.SHL.U32 R4, R4, 0x2, RZ ;  /* 0x0000000204047824 */ /* 0x008fe400078e00ff */
[----:B------:R-:W-:-:S03]  /*00d0*/  VIADD R5, R0, 0x1 ;  /* 0x0000000100057836 */ /* 0x000fc60000000000 */
[----:B------:R-:W-:Y:S01]  /*00e0*/  LOP3.LUT R0, R4, 0xfe, RZ, 0xc0, !PT ;  /* 0x000000fe04007812 */ /* 0x000fe200078ec0ff */
[----:B------:R-:W-:-:S03]  /*00f0*/  IMAD.IADD R6, R5, 0x1, R6 ;  /* 0x0000000105067824 */ /* 0x000fc600078e0206 */
[----:B------:R-:W-:Y:S02]  /*0100*/  PRMT R0, R0, 0x6540, R7 ;  /* 0x0000654000007816 */ /* 0x000fe40000000007 */
[----:B------:R-:W-:Y:S02]  /*0110*/  LOP3.LUT R6, R6, 0x7fffff02, RZ, 0xc0, !PT ;  /* 0x7fffff0206067812 */ /* 0x000fe400078ec0ff */
[C---:B------:R-:W-:Y:S01]  /*0120*/  ISETP.GE.AND P0, PT, R0.reuse, 0x800, PT ;  /* 0x000008000000780c */ /* 0x040fe20003f06270 */
[----:B------:R-:W-:Y:S02]  /*0130*/  IMAD.SHL.U32 R7, R0, 0x4, RZ ;  /* 0x0000000400077824 */ /* 0x000fe400078e00ff */
[----:B------:R-:W-:-:S04]  /*0140*/  IMAD.IADD R6, R5, 0x1, -R6 ;  /* 0x0000000105067824 */ /* 0x000fc800078e0a06 */
[----:B------:R-:W-:-:S04]  /*0150*/  IMAD R11, R6, 0x2, R7 ;  /* 0x00000002060b7824 */ /* 0x000fc800078e0207 */
[----:B--2---:R-:W-:-:S04]  /*0160*/  IMAD.WIDE R4, R11, 0x4, R2 ;  /* 0x000000040b047825 */ /* 0x004fc800078e0202 */
[----:B------:R-:W-:Y:S01]  /*0170*/  VIADD R9, R11, 0x4 ;  /* 0x000000040b097836 */ /* 0x000fe20000000000 */
[----:B------:R-:W2:Y:S01]  /*0180*/  @!P0 LDG.E.EL R12, desc[UR4][R4.64] ;  /* 0x00000004040c8981 */ /* 0x000ea2000c2e1900 */
[----:B------:R-:W-:Y:S02]  /*0190*/  IMAD.MOV.U32 R16, RZ, RZ, RZ ;  /* 0x000000ffff107224 */ /* 0x000fe400078e00ff */
[--C-:B------:R-:W-:Y:S01]  /*01a0*/  IMAD.WIDE R6, R7, 0x4, R2.reuse ;  /* 0x0000000407067825 */ /* 0x100fe200078e0202 */
[----:B------:R1:W2:Y:S03]  /*01b0*/  @!P0 LDG.E.EL R15, desc[UR4][R4.64+0x4] ;  /* 0x00000404040f8981 */ /* 0x0002a6000c2e1900 */
[----:B------:R-:W-:Y:S01]  /*01c0*/  IMAD.WIDE R8, R9, 0x4, R2 ;  /* 0x0000000409087825 */ /* 0x000fe200078e0202 */
[----:B------:R-:W3:Y:S04]  /*01d0*/  @!P0 LDG.E.EL R10, desc[UR4][R6.64] ;  /* 0x00000004060a8981 */ /* 0x000ee8000c2e1900 */
[----:B------:R-:W3:Y:S04]  /*01e0*/  @!P0 LDG.E.EL R16, desc[UR4][R6.64+0x4] ;  /* 0x0000040406108981 */ /* 0x000ee8000c2e1900 */
[----:B------:R-:W4:Y:S04]  /*01f0*/  @!P0 LDG.E.EL R14, desc[UR4][R8.64] ;  /* 0x00000004080e8981 */ /* 0x000f28000c2e1900 */
[----:B------:R-:W5:Y:S01]  /*0200*/  @!P0 LDG.E.EL R13, desc[UR4][R6.64+0x10] ;  /* 0x00001004060d8981 */ /* 0x000f62000c2e1900 */
[----:B------:R-:W-:Y:S01]  /*0210*/  VIADD R11, R11, 0x5 ;  /* 0x000000050b0b7836 */ /* 0x000fe20000000000 */
[----:B-1----:R-:W-:-:S03]  /*0220*/  CS2R R4, SRZ ;  /* 0x0000000000047805 */ /* 0x002fc6000001ff00 */
[----:B------:R-:W-:-:S03]  /*0230*/  IMAD.WIDE R2, R11, 0x4, R2 ;  /* 0x000000040b027825 */ /* 0x000fc600078e0202 */
[----:B------:R-:W5:Y:S04]  /*0240*/  @!P0 LDG.E.EL R4, desc[UR4][R6.64+0x14] ;  /* 0x0000140406048981 */ /* 0x000f68000c2e1900 */
[----:B------:R1:W5:Y:S02]  /*0250*/  @!P0 LDG.E.EL R5, desc[UR4][R2.64] ;  /* 0x0000000402058981 */ /* 0x000364000c2e1900 */
[----:B-1----:R-:W1:Y:S02]  /*0260*/  LDC.64 R2, c[0x0][0x218] ;  /* 0x00008600ff027b82 */ /* 0x002e640000000a00 */
[----:B-1----:R-:W-:Y:S01]  /*0270*/  IMAD.WIDE R2, R0, 0x4, R2 ;  /* 0x0000000400027825 */ /* 0x002fe200078e0202 */
[C---:B--2---:R-:W-:Y:S02]  /*0280*/  FSETP.GT.AND P2, PT, R15.reuse, R12, PT ;  /* 0x0000000c0f00720b */ /* 0x044fe40003f44000 */
[----:B------:R-:W-:-:S02]  /*0290*/  FSETP.NAN.AND P3, PT, R15, R15, PT ;  /* 0x0000000f0f00720b */ /* 0x000fc40003f68000 */
[----:B------:R-:W-:Y:S02]  /*02a0*/  SEL R7, RZ, 0x1, !P2 ;  /* 0x00000001ff077807 */ /* 0x000fe40005000000 */
[C---:B---3--:R-:W-:Y:S02]  /*02b0*/  FSETP.GT.AND P1, PT, R16.reuse, R10, PT ;  /* 0x0000000a1000720b */ /* 0x048fe40003f24000 */
[----:B------:R-:W-:Y:S02]  /*02c0*/  FSETP.NAN.AND P6, PT, R16, R16, PT ;  /* 0x000000101000720b */ /* 0x000fe40003fc8000 */
[----:B----4-:R-:W-:-:S03]  /*02d0*/  FSETP.NAN.AND P5, PT, R14, R14, PT ;  /* 0x0000000e0e00720b */ /* 0x010fc60003fa8000 */
[----:B------:R-:W-:Y:S02]  /*02e0*/  @!P2 SEL R15, R15, R12, P3 ;  /* 0x0000000c0f0fa207 */ /* 0x000fe40001800000 */
[----:B-----5:R-:W-:Y:S02]  /*02f0*/  FSETP.NAN.AND P3, PT, R13, R13, PT ;  /* 0x0000000d0d00720b */ /* 0x020fe40003f68000 */
[----:B------:R-:W-:Y:S02]  /*0300*/  FSETP.GEU.AND P4, PT, R15, R14, PT ;  /* 0x0000000e0f00720b */ /* 0x000fe40003f8e000 */
[----:B------:R-:W-:Y:S02]  /*0310*/  SEL R6, RZ, 0x1, !P1 ;  /* 0x00000001ff067807 */ /* 0x000fe40004800000 */
[----:B------:R-:W-:Y:S02]  /*0320*/  @!P1 SEL R16, R16, R10, P6 ;  /* 0x0000000a10109207 */ /* 0x000fe40003000000 */
[----:B------:R-:W-:-:S02]  /*0330*/  FSETP.NAN.AND P6, PT, R4, R4, PT ;  /* 0x000000040400720b */ /* 0x000fc40003fc8000 */
[----:B------:R-:W-:Y:S02]  /*0340*/  @!P5 SEL R14, R14, R15, !P4 ;  /* 0x0000000f0e0ed207 */ /* 0x000fe40006000000 */
[----:B------:R-:W-:Y:S02]  /*0350*/  FSETP.GEU.AND P5, PT, R16, R13, PT ;  /* 0x0000000d1000720b */ /* 0x000fe40003fae000 */
[-C--:B------:R-:W-:Y:S02]  /*0360*/  FSETP.GEU.AND P2, PT, R14, R5.reuse, PT ;  /* 0x000000050e00720b */ /* 0x080fe40003f4e000 */
[----:B------:R-:W-:Y:S02]  /*0370*/  @!P3 SEL R13, R13, R16, !P5 ;  /* 0x000000100d0db207 */ /* 0x000fe40006800000 */
[----:B------:R-:W-:Y:S02]  /*0380*/  FSETP.NAN.AND P3, PT, R5, R5, PT ;  /* 0x000000050500720b */ /* 0x000fe40003f68000 */
[----:B------:R-:W-:-:S02]  /*0390*/  FSETP.GEU.AND P1, PT, R13, R4, PT ;  /* 0x000000040d00720b */ /* 0x000fc40003f2e000 */
[----:B------:R-:W-:Y:S02]  /*03a0*/  SEL R8, R6, 0x2, P5 ;  /* 0x0000000206087807 */ /* 0x000fe40002800000 */
[----:B------:R-:W-:Y:S02]  /*03b0*/  SEL R7, R7, 0x2, P4 ;  /* 0x0000000207077807 */ /* 0x000fe40002000000 */
[----:B------:R-:W-:Y:S02]  /*03c0*/  SEL R8, R8, 0x3, P1 ;  /* 0x0000000308087807 */ /* 0x000fe40000800000 */
[----:B------:R-:W-:Y:S02]  /*03d0*/  SEL R7, R7, 0x3, P2 ;  /* 0x0000000307077807 */ /* 0x000fe40001000000 */
[----:B------:R-:W-:Y:S02]  /*03e0*/  @!P6 SEL R4, R4, R13, !P1 ;  /* 0x0000000d0404e207 */ /* 0x000fe40004800000 */
[----:B------:R-:W-:Y:S01]  /*03f0*/  @!P3 SEL R5, R5, R14, !P2 ;  /* 0x0000000e0505b207 */ /* 0x000fe20005000000 */
[----:B------:R-:W-:Y:S01]  /*0400*/  IMAD R9, R7, 0x100, R8 ;  /* 0x0000010007097824 */ /* 0x000fe200078e0208 */
[----:B------:R-:W-:-:S03]  /*0410*/  IADD3 R6, P3, R0, UR6, RZ ;  /* 0x0000000600067c10 */ /* 0x000fc6000ff7e0ff */
[----:B------:R1:W-:Y:S01]  /*0420*/  @!P0 STG.E.64 desc[UR4][R2.64], R4 ;  /* 0x0000000402008986 */ /* 0x0003e2000c101b04 */
[----:B------:R-:W-:Y:S01]  /*0430*/  LEA.HI.X.SX32 R7, R0, UR7, 0x1, P3 ;  /* 0x0000000700077c11 */ /* 0x000fe200098f0eff */
[----:B------:R-:W-:Y:S08]  /*0440*/  @P0 EXIT ;  /* 0x000000000000094d */ /* 0x000ff00003800000 */
[----:B------:R-:W-:Y:S01]  /*0450*/  STG.E.U16 desc[UR4][R6.64], R9 ;  /* 0x0000000906007986 */ /* 0x000fe2000c101504 */
[----:B------:R-:W-:Y:S05]  /*0460*/  EXIT ;  /* 0x000000000000794d */ /* 0x000fea0003800000 */
.L_x_0:
[----:B------:R-:W-:-:S00]  /*0470*/  BRA `(.L_x_0) ;  /* 0xfffffffc00fc7947 */ /* 0x000fc0000383ffff */
[----:B------:R-:W-:-:S00]  /*0480*/  NOP ;  /* 0x0000000000007918 */ /* 0x000fc00000000000 */
[----:B------:R-:W-:-:S00]  /*0490*/  NOP ;  /* 0x0000000000007918 */ /* 0x000fc00000000000 */
[----:B------:R-:W-:-:S00]  /*04a0*/  NOP ;  /* 0x0000000000007918 */ /* 0x000fc00000000000 */
[----:B------:R-:W-:-:S00]  /*04b0*/  NOP ;  /* 0x0000000000007918 */ /* 0x000fc00000000000 */
[----:B------:R-:W-:-:S00]  /*04c0*/  NOP ;  /* 0x0000000000007918 */ /* 0x000fc00000000000 */
[----:B------:R-:W-:-:S00]  /*04d0*/  NOP ;  /* 0x0000000000007918 */ /* 0x000fc00000000000 */
[----:B------:R-:W-:-:S00]  /*04e0*/  NOP ;  /* 0x0000000000007918 */ /* 0x000fc00000000000 */
[----:B------:R-:W-:-:S00]  /*04f0*/  NOP ;  /* 0x0000000000007918 */ /* 0x000fc00000000000 */
.L_x_1:


//--------------------- .nv.constant0.triton_poi_fused_max_pool2d_with_indices_66 --------------------------
	.section	.nv.constant0.triton_poi_fused_max_pool2d_with_indices_66,"a",@progbits
	.sectionflags	@""
	.align	4
.nv.constant0.triton_poi_fused_max_pool2d_with_indices_66:
	.zero		556
